//
// Generated by NVIDIA NVVM Compiler
//
// Compiler Build ID: CL-36424714
// Cuda compilation tools, release 13.0, V13.0.88
// Based on NVVM 20.0.0
//

.version 9.0
.target sm_100
.address_size 64

	// .globl	_Z9fixed_sumPiS_i
// _ZZ9fixed_sumPiS_iE5sdata has been demoted

.visible .entry _Z9fixed_sumPiS_i(
	.param .u64 .ptr .align 1 _Z9fixed_sumPiS_i_param_0,
	.param .u64 .ptr .align 1 _Z9fixed_sumPiS_i_param_1,
	.param .u32 _Z9fixed_sumPiS_i_param_2
)
{
	.reg .pred 	%p<6>;
	.reg .b32 	%r<22>;
	.reg .b64 	%rd<9>;
	// demoted variable
	.shared .align 4 .b8 _ZZ9fixed_sumPiS_iE5sdata[1024];
	ld.param.u64 	%rd1, [_Z9fixed_sumPiS_i_param_0];
	ld.param.u64 	%rd2, [_Z9fixed_sumPiS_i_param_1];
	ld.param.u32 	%r11, [_Z9fixed_sumPiS_i_param_2];
	mov.u32 	%r1, %tid.x;
	mov.u32 	%r2, %ctaid.x;
	mov.u32 	%r21, %ntid.x;
	mad.lo.s32 	%r4, %r2, %r21, %r1;
	setp.ge.s32 	%p1, %r4, %r11;
	mov.b32 	%r20, 0;
	@%p1 bra 	$L__BB0_2;
	cvta.to.global.u64 	%rd3, %rd1;
	mul.wide.s32 	%rd4, %r4, 4;
	add.s64 	%rd5, %rd3, %rd4;
	ld.global.u32 	%r20, [%rd5];
$L__BB0_2:
	shl.b32 	%r12, %r1, 2;
	mov.u32 	%r13, _ZZ9fixed_sumPiS_iE5sdata;
	add.s32 	%r7, %r13, %r12;
	st.shared.u32 	[%r7], %r20;
	bar.sync 	0;
	setp.lt.u32 	%p2, %r21, 2;
	@%p2 bra 	$L__BB0_6;
$L__BB0_3:
	shr.u32 	%r9, %r21, 1;
	setp.ge.u32 	%p3, %r1, %r9;
	@%p3 bra 	$L__BB0_5;
	shl.b32 	%r14, %r9, 2;
	add.s32 	%r15, %r7, %r14;
	ld.shared.u32 	%r16, [%r15];
	ld.shared.u32 	%r17, [%r7];
	add.s32 	%r18, %r17, %r16;
	st.shared.u32 	[%r7], %r18;
$L__BB0_5:
	bar.sync 	0;
	setp.gt.u32 	%p4, %r21, 3;
	mov.u32 	%r21, %r9;
	@%p4 bra 	$L__BB0_3;
$L__BB0_6:
	setp.ne.s32 	%p5, %r1, 0;
	@%p5 bra 	$L__BB0_8;
	ld.shared.u32 	%r19, [_ZZ9fixed_sumPiS_iE5sdata];
	cvta.to.global.u64 	%rd6, %rd2;
	mul.wide.u32 	%rd7, %r2, 4;
	add.s64 	%rd8, %rd6, %rd7;
	st.global.u32 	[%rd8], %r19;
$L__BB0_8:
	ret;

}
	// .globl	_Z15fixed_transformPfS_i
.visible .entry _Z15fixed_transformPfS_i(
	.param .u64 .ptr .align 1 _Z15fixed_transformPfS_i_param_0,
	.param .u64 .ptr .align 1 _Z15fixed_transformPfS_i_param_1,
	.param .u32 _Z15fixed_transformPfS_i_param_2
)
{
	.reg .pred 	%p<3>;
	.reg .b32 	%r<7>;
	.reg .b32 	%f<5>;
	.reg .b64 	%rd<8>;

	ld.param.u64 	%rd3, [_Z15fixed_transformPfS_i_param_0];
	ld.param.u64 	%rd4, [_Z15fixed_transformPfS_i_param_1];
	ld.param.u32 	%r2, [_Z15fixed_transformPfS_i_param_2];
	mov.u32 	%r3, %ctaid.x;
	mov.u32 	%r4, %ntid.x;
	mov.u32 	%r5, %tid.x;
	mad.lo.s32 	%r1, %r3, %r4, %r5;
	setp.ge.s32 	%p1, %r1, %r2;
	@%p1 bra 	$L__BB1_3;
	cvta.to.global.u64 	%rd5, %rd3;
	cvta.to.global.u64 	%rd6, %rd4;
	mul.wide.s32 	%rd7, %r1, 4;
	add.s64 	%rd1, %rd5, %rd7;
	ld.global.f32 	%f2, [%rd1];
	add.f32 	%f1, %f2, %f2;
	add.s64 	%rd2, %rd6, %rd7;
	st.global.f32 	[%rd2], %f1;
	add.s32 	%r6, %r1, 1;
	setp.ge.s32 	%p2, %r6, %r2;
	@%p2 bra 	$L__BB1_3;
	ld.global.f32 	%f3, [%rd1+4];
	add.f32 	%f4, %f3, %f1;
	st.global.f32 	[%rd2], %f4;
$L__BB1_3:
	ret;

}


// ===== COMPILED SASS (sm_100) =====

	.target	sm_100

	.elftype	@"ET_EXEC"


//--------------------- .note.nv.tkinfo           --------------------------
	.section	.note.nv.tkinfo,"",@"SHT_NOTE"
	.sectionflags	@"SHF_NOTE_NV_TKINFO"
	.tkinfo
        /*0018*/ 	.word	0x00000002
        /*0030*/ 	.string	""
        /*0030*/ 	.string	"ptxas"
        /*0030*/ 	.string	"Cuda compilation tools, release 13.0, V13.0.88"
        /*0030*/ 	.string	"Build cuda_13.0.r13.0/compiler.36424714_0"
        /*0030*/ 	.string	"-arch sm_100 -m 64 "



//--------------------- .note.nv.cuinfo           --------------------------
	.section	.note.nv.cuinfo,"",@"SHT_NOTE"
	.sectionflags	@"SHF_NOTE_NV_CUINFO"
        /*0018*/ 	.short	0x0002
        /*001a*/ 	.short	0x0064
        /*001c*/ 	.short	0x0082
	.zero		2


//--------------------- .nv.info                  --------------------------
	.section	.nv.info,"",@"SHT_CUDA_INFO"
	.align	4


	//----- nvinfo : EIATTR_REGCOUNT
	.align		4
        /*0000*/ 	.byte	0x04, 0x2f
        /*0002*/ 	.short	(.L_1 - .L_0)
	.align		4
.L_0:
        /*0004*/ 	.word	index@(_Z9fixed_sumPiS_i)
        /*0008*/ 	.word	0x0000000b


	//----- nvinfo : EIATTR_FRAME_SIZE
	.align		4
.L_1:
        /*000c*/ 	.byte	0x04, 0x11
        /*000e*/ 	.short	(.L_3 - .L_2)
	.align		4
.L_2:
        /*0010*/ 	.word	index@(_Z9fixed_sumPiS_i)
        /*0014*/ 	.word	0x00000000


	//----- nvinfo : EIATTR_REGCOUNT
	.align		4
.L_3:
        /*0018*/ 	.byte	0x04, 0x2f
        /*001a*/ 	.short	(.L_5 - .L_4)
	.align		4
.L_4:
        /*001c*/ 	.word	index@(_Z15fixed_transformPfS_i)
        /*0020*/ 	.word	0x0000000a


	//----- nvinfo : EIATTR_FRAME_SIZE
	.align		4
.L_5:
        /*0024*/ 	.byte	0x04, 0x11
        /*0026*/ 	.short	(.L_7 - .L_6)
	.align		4
.L_6:
        /*0028*/ 	.word	index@(_Z15fixed_transformPfS_i)
        /*002c*/ 	.word	0x00000000


	//----- nvinfo : EIATTR_MIN_STACK_SIZE
	.align		4
.L_7:
        /*0030*/ 	.byte	0x04, 0x12
        /*0032*/ 	.short	(.L_9 - .L_8)
	.align		4
.L_8:
        /*0034*/ 	.word	index@(_Z15fixed_transformPfS_i)
        /*0038*/ 	.word	0x00000000


	//----- nvinfo : EIATTR_MIN_STACK_SIZE
	.align		4
.L_9:
        /*003c*/ 	.byte	0x04, 0x12
        /*003e*/ 	.short	(.L_11 - .L_10)
	.align		4
.L_10:
        /*0040*/ 	.word	index@(_Z9fixed_sumPiS_i)
        /*0044*/ 	.word	0x00000000
.L_11:


//--------------------- .nv.compat                --------------------------
	.section	.nv.compat,"",@"SHT_CUDA_COMPAT_INFO"
	.align	4
        /*0000*/ 	.byte	0x02, 0x09, 0x00, 0x00, 0x02, 0x02, 0x01, 0x00, 0x02, 0x05, 0x05, 0x00, 0x03, 0x07, 0x01, 0x01
        /*0010*/ 	.byte	0x02, 0x03, 0x00, 0x00, 0x02, 0x06, 0x01, 0x00, 0x04, 0x0b, 0x08, 0x00, 0x09, 0x00, 0x00, 0x00
        /*0020*/ 	.byte	0x00, 0x00, 0x00, 0x00


//--------------------- .nv.info._Z15fixed_transformPfS_i --------------------------
	.section	.nv.info._Z15fixed_transformPfS_i,"",@"SHT_CUDA_INFO"
	.sectionflags	@""
	.align	4


	//----- nvinfo : EIATTR_CUDA_API_VERSION
	.align		4
        /*0000*/ 	.byte	0x04, 0x37
        /*0002*/ 	.short	(.L_13 - .L_12)
.L_12:
        /*0004*/ 	.word	0x00000082


	//----- nvinfo : EIATTR_KPARAM_INFO
	.align		4
.L_13:
        /*0008*/ 	.byte	0x04, 0x17
        /*000a*/ 	.short	(.L_15 - .L_14)
.L_14:
        /*000c*/ 	.word	0x00000000
        /*0010*/ 	.short	0x0002
        /*0012*/ 	.short	0x0010
        /*0014*/ 	.byte	0x00, 0xf0, 0x11, 0x00


	//----- nvinfo : EIATTR_KPARAM_INFO
	.align		4
.L_15:
        /*0018*/ 	.byte	0x04, 0x17
        /*001a*/ 	.short	(.L_17 - .L_16)
.L_16:
        /*001c*/ 	.word	0x00000000
        /*0020*/ 	.short	0x0001
        /*0022*/ 	.short	0x0008
        /*0024*/ 	.byte	0x00, 0xf5, 0x21, 0x00


	//----- nvinfo : EIATTR_KPARAM_INFO
	.align		4
.L_17:
        /*0028*/ 	.byte	0x04, 0x17
        /*002a*/ 	.short	(.L_19 - .L_18)
.L_18:
        /*002c*/ 	.word	0x00000000
        /*0030*/ 	.short	0x0000
        /*0032*/ 	.short	0x0000
        /*0034*/ 	.byte	0x00, 0xf5, 0x21, 0x00


	//----- nvinfo : EIATTR_SPARSE_MMA_MASK
	.align		4
.L_19:
        /*0038*/ 	.byte	0x03, 0x50
        /*003a*/ 	.short	0x0000


	//----- nvinfo : EIATTR_MAXREG_COUNT
	.align		4
        /*003c*/ 	.byte	0x03, 0x1b
        /*003e*/ 	.short	0x00ff


	//----- nvinfo : EIATTR_MERCURY_ISA_VERSION
	.align		4
        /*0040*/ 	.byte	0x03, 0x5f
        /*0042*/ 	.short	0x0101


	//----- nvinfo : EIATTR_VRC_CTA_INIT_COUNT
	.align		4
        /*0044*/ 	.byte	0x02, 0x4a
	.zero		1
	.zero		1


	//----- nvinfo : EIATTR_EXIT_INSTR_OFFSETS
	.align		4
        /*0048*/ 	.byte	0x04, 0x1c
        /*004a*/ 	.short	(.L_21 - .L_20)


	//   ....[0]....
.L_20:
        /*004c*/ 	.word	0x00000070


	//   ....[1]....
        /*0050*/ 	.word	0x00000120


	//   ....[2]....
        /*0054*/ 	.word	0x00000160


	//----- nvinfo : EIATTR_CBANK_PARAM_SIZE
	.align		4
.L_21:
        /*0058*/ 	.byte	0x03, 0x19
        /*005a*/ 	.short	0x0014


	//----- nvinfo : EIATTR_PARAM_CBANK
	.align		4
        /*005c*/ 	.byte	0x04, 0x0a
        /*005e*/ 	.short	(.L_23 - .L_22)
	.align		4
.L_22:
        /*0060*/ 	.word	index@(.nv.constant0._Z15fixed_transformPfS_i)
        /*0064*/ 	.short	0x0380
        /*0066*/ 	.short	0x0014


	//----- nvinfo : EIATTR_SW_WAR
	.align		4
.L_23:
        /*0068*/ 	.byte	0x04, 0x36
        /*006a*/ 	.short	(.L_25 - .L_24)
.L_24:
        /*006c*/ 	.word	0x00000008
.L_25:


//--------------------- .nv.info._Z9fixed_sumPiS_i --------------------------
	.section	.nv.info._Z9fixed_sumPiS_i,"",@"SHT_CUDA_INFO"
	.sectionflags	@""
	.align	4


	//----- nvinfo : EIATTR_CUDA_API_VERSION
	.align		4
        /*0000*/ 	.byte	0x04, 0x37
        /*0002*/ 	.short	(.L_27 - .L_26)
.L_26:
        /*0004*/ 	.word	0x00000082


	//----- nvinfo : EIATTR_KPARAM_INFO
	.align		4
.L_27:
        /*0008*/ 	.byte	0x04, 0x17
        /*000a*/ 	.short	(.L_29 - .L_28)
.L_28:
        /*000c*/ 	.word	0x00000000
        /*0010*/ 	.short	0x0002
        /*0012*/ 	.short	0x0010
        /*0014*/ 	.byte	0x00, 0xf0, 0x11, 0x00


	//----- nvinfo : EIATTR_KPARAM_INFO
	.align		4
.L_29:
        /*0018*/ 	.byte	0x04, 0x17
        /*001a*/ 	.short	(.L_31 - .L_30)
.L_30:
        /*001c*/ 	.word	0x00000000
        /*0020*/ 	.short	0x0001
        /*0022*/ 	.short	0x0008
        /*0024*/ 	.byte	0x00, 0xf5, 0x21, 0x00


	//----- nvinfo : EIATTR_KPARAM_INFO
	.align		4
.L_31:
        /*0028*/ 	.byte	0x04, 0x17
        /*002a*/ 	.short	(.L_33 - .L_32)
.L_32:
        /*002c*/ 	.word	0x00000000
        /*0030*/ 	.short	0x0000
        /*0032*/ 	.short	0x0000
        /*0034*/ 	.byte	0x00, 0xf5, 0x21, 0x00


	//----- nvinfo : EIATTR_SPARSE_MMA_MASK
	.align		4
.L_33:
        /*0038*/ 	.byte	0x03, 0x50
        /*003a*/ 	.short	0x0000


	//----- nvinfo : EIATTR_MAXREG_COUNT
	.align		4
        /*003c*/ 	.byte	0x03, 0x1b
        /*003e*/ 	.short	0x00ff


	//----- nvinfo : EIATTR_NUM_BARRIERS
	.align		4
        /*0040*/ 	.byte	0x02, 0x4c
        /*0042*/ 	.byte	0x01
	.zero		1


	//----- nvinfo : EIATTR_MERCURY_ISA_VERSION
	.align		4
        /*0044*/ 	.byte	0x03, 0x5f
        /*0046*/ 	.short	0x0101


	//----- nvinfo : EIATTR_VRC_CTA_INIT_COUNT
	.align		4
        /*0048*/ 	.byte	0x02, 0x4a
	.zero		1
	.zero		1


	//----- nvinfo : EIATTR_EXIT_INSTR_OFFSETS
	.align		4
        /*004c*/ 	.byte	0x04, 0x1c
        /*004e*/ 	.short	(.L_35 - .L_34)


	//   ....[0]....
.L_34:
        /*0050*/ 	.word	0x00000210


	//   ....[1]....
        /*0054*/ 	.word	0x00000290


	//----- nvinfo : EIATTR_CBANK_PARAM_SIZE
	.align		4
.L_35:
        /*0058*/ 	.byte	0x03, 0x19
        /*005a*/ 	.short	0x0014


	//----- nvinfo : EIATTR_PARAM_CBANK
	.align		4
        /*005c*/ 	.byte	0x04, 0x0a
        /*005e*/ 	.short	(.L_37 - .L_36)
	.align		4
.L_36:
        /*0060*/ 	.word	index@(.nv.constant0._Z9fixed_sumPiS_i)
        /*0064*/ 	.short	0x0380
        /*0066*/ 	.short	0x0014


	//----- nvinfo : EIATTR_SW_WAR
	.align		4
.L_37:
        /*0068*/ 	.byte	0x04, 0x36
        /*006a*/ 	.short	(.L_39 - .L_38)
.L_38:
        /*006c*/ 	.word	0x00000008
.L_39:


//--------------------- .nv.callgraph             --------------------------
	.section	.nv.callgraph,"",@"SHT_CUDA_CALLGRAPH"
	.align	4
	.sectionentsize	8
	.align		4
        /*0000*/ 	.word	0x00000000
	.align		4
        /*0004*/ 	.word	0xffffffff
	.align		4
        /*0008*/ 	.word	0x00000000
	.align		4
        /*000c*/ 	.word	0xfffffffe
	.align		4
        /*0010*/ 	.word	0x00000000
	.align		4
        /*0014*/ 	.word	0xfffffffd
	.align		4
        /*0018*/ 	.word	0x00000000
	.align		4
        /*001c*/ 	.word	0xfffffffc


//--------------------- .text._Z15fixed_transformPfS_i --------------------------
	.section	.text._Z15fixed_transformPfS_i,"ax",@progbits
	.align	128
        .global         _Z15fixed_transformPfS_i
        .type           _Z15fixed_transformPfS_i,@function
        .size           _Z15fixed_transformPfS_i,(.L_x_4 - _Z15fixed_transformPfS_i)
        .other          _Z15fixed_transformPfS_i,@"STO_CUDA_ENTRY STV_DEFAULT"
_Z15fixed_transformPfS_i:
.text._Z15fixed_transformPfS_i:
[----:B------:R-:W-:Y:S01]  /*0000*/  LDC R1, c[0x0][0x37c] ;  /* 0x0000df00ff017b82 */ /* 0x000fe20000000800 */
[----:B------:R-:W0:Y:S07]  /*0010*/  S2R R0, SR_TID.X ;  /* 0x0000000000007919 */ /* 0x000e2e0000002100 */
[----:B------:R-:W0:Y:S01]  /*0020*/  S2UR UR4, SR_CTAID.X ;  /* 0x00000000000479c3 */ /* 0x000e220000002500 */
[----:B------:R-:W1:Y:S07]  /*0030*/  LDCU UR6, c[0x0][0x390] ;  /* 0x00007200ff0677ac */ /* 0x000e6e0008000800 */
[----:B------:R-:W0:Y:S02]  /*0040*/  LDC R7, c[0x0][0x360] ;  /* 0x0000d800ff077b82 */ /* 0x000e240000000800 */
[----:B0-----:R-:W-:-:S05]  /*0050*/  IMAD R7, R7, UR4, R0 ;  /* 0x0000000407077c24 */ /* 0x001fca000f8e0200 */
[----:B-1----:R-:W-:-:S13]  /*0060*/  ISETP.GE.AND P0, PT, R7, UR6, PT ;  /* 0x0000000607007c0c */ /* 0x002fda000bf06270 */
[----:B------:R-:W-:Y:S05]  /*0070*/  @P0 EXIT ;  /* 0x000000000000094d */ /* 0x000fea0003800000 */
[----:B------:R-:W0:Y:S01]  /*0080*/  LDC.64 R2, c[0x0][0x380] ;  /* 0x0000e000ff027b82 */ /* 0x000e220000000a00 */
[----:B------:R-:W1:Y:S07]  /*0090*/  LDCU.64 UR4, c[0x0][0x358] ;  /* 0x00006b00ff0477ac */ /* 0x000e6e0008000a00 */
[----:B------:R-:W2:Y:S01]  /*00a0*/  LDC.64 R4, c[0x0][0x388] ;  /* 0x0000e200ff047b82 */ /* 0x000ea20000000a00 */
[----:B0-----:R-:W-:-:S05]  /*00b0*/  IMAD.WIDE R2, R7, 0x4, R2 ;  /* 0x0000000407027825 */ /* 0x001fca00078e0202 */
[----:B-1----:R-:W3:Y:S01]  /*00c0*/  LDG.E R0, desc[UR4][R2.64] ;  /* 0x0000000402007981 */ /* 0x002ee2000c1e1900 */
[C---:B------:R-:W-:Y:S01]  /*00d0*/  IADD3 R6, PT, PT, R7.reuse, 0x1, RZ ;  /* 0x0000000107067810 */ /* 0x040fe20007ffe0ff */
[----:B--2---:R-:W-:-:S03]  /*00e0*/  IMAD.WIDE R4, R7, 0x4, R4 ;  /* 0x0000000407047825 */ /* 0x004fc600078e0204 */
[----:B------:R-:W-:Y:S01]  /*00f0*/  ISETP.GE.AND P0, PT, R6, UR6, PT ;  /* 0x0000000606007c0c */ /* 0x000fe2000bf06270 */
[----:B---3--:R-:W-:-:S05]  /*0100*/  FADD R7, R0, R0 ;  /* 0x0000000000077221 */ /* 0x008fca0000000000 */
[----:B------:R0:W-:Y:S07]  /*0110*/  STG.E desc[UR4][R4.64], R7 ;  /* 0x0000000704007986 */ /* 0x0001ee000c101904 */
[----:B------:R-:W-:Y:S05]  /*0120*/  @P0 EXIT ;  /* 0x000000000000094d */ /* 0x000fea0003800000 */
[----:B------:R-:W0:Y:S02]  /*0130*/  LDG.E R2, desc[UR4][R2.64+0x4] ;  /* 0x0000040402027981 */ /* 0x000e24000c1e1900 */
[----:B0-----:R-:W-:-:S05]  /*0140*/  FADD R7, R7, R2 ;  /* 0x0000000207077221 */ /* 0x001fca0000000000 */
[----:B------:R-:W-:Y:S01]  /*0150*/  STG.E desc[UR4][R4.64], R7 ;  /* 0x0000000704007986 */ /* 0x000fe2000c101904 */
[----:B------:R-:W-:Y:S05]  /*0160*/  EXIT ;  /* 0x000000000000794d */ /* 0x000fea0003800000 */
.L_x_0:
[----:B------:R-:W-:-:S00]  /*0170*/  BRA `(.L_x_0) ;  /* 0xfffffffc00fc7947 */ /* 0x000fc0000383ffff */
[----:B------:R-:W-:-:S00]  /*0180*/  NOP ;  /* 0x0000000000007918 */ /* 0x000fc00000000000 */
[----:B------:R-:W-:-:S00]  /*0190*/  NOP ;  /* 0x0000000000007918 */ /* 0x000fc00000000000 */
[----:B------:R-:W-:-:S00]  /*01a0*/  NOP ;  /* 0x0000000000007918 */ /* 0x000fc00000000000 */
[----:B------:R-:W-:-:S00]  /*01b0*/  NOP ;  /* 0x0000000000007918 */ /* 0x000fc00000000000 */
[----:B------:R-:W-:-:S00]  /*01c0*/  NOP ;  /* 0x0000000000007918 */ /* 0x000fc00000000000 */
[----:B------:R-:W-:-:S00]  /*01d0*/  NOP ;  /* 0x0000000000007918 */ /* 0x000fc00000000000 */
[----:B------:R-:W-:-:S00]  /*01e0*/  NOP ;  /* 0x0000000000007918 */ /* 0x000fc00000000000 */
[----:B------:R-:W-:-:S00]  /*01f0*/  NOP ;  /* 0x0000000000007918 */ /* 0x000fc00000000000 */
.L_x_4:


//--------------------- .text._Z9fixed_sumPiS_i   --------------------------
	.section	.text._Z9fixed_sumPiS_i,"ax",@progbits
	.align	128
        .global         _Z9fixed_sumPiS_i
        .type           _Z9fixed_sumPiS_i,@function
        .size           _Z9fixed_sumPiS_i,(.L_x_5 - _Z9fixed_sumPiS_i)
        .other          _Z9fixed_sumPiS_i,@"STO_CUDA_ENTRY STV_DEFAULT"
_Z9fixed_sumPiS_i:
.text._Z9fixed_sumPiS_i:
[----:B------:R-:W-:Y:S01]  /*0000*/  LDC R1, c[0x0][0x37c] ;  /* 0x0000df00ff017b82 */ /* 0x000fe20000000800 */
[----:B------:R-:W0:Y:S01]  /*0010*/  S2R R6, SR_TID.X ;  /* 0x0000000000067919 */ /* 0x000e220000002100 */
[----:B------:R-:W0:Y:S01]  /*0020*/  LDCU UR8, c[0x0][0x360] ;  /* 0x00006c00ff0877ac */ /* 0x000e220008000800 */
[----:B------:R-:W-:Y:S01]  /*0030*/  IMAD.MOV.U32 R4, RZ, RZ, RZ ;  /* 0x000000ffff047224 */ /* 0x000fe200078e00ff */
[----:B------:R-:W0:Y:S01]  /*0040*/  S2R R7, SR_CTAID.X ;  /* 0x0000000000077919 */ /* 0x000e220000002500 */
[----:B------:R-:W1:Y:S01]  /*0050*/  LDCU UR4, c[0x0][0x390] ;  /* 0x00007200ff0477ac */ /* 0x000e620008000800 */
[----:B------:R-:W2:Y:S01]  /*0060*/  LDCU.64 UR6, c[0x0][0x358] ;  /* 0x00006b00ff0677ac */ /* 0x000ea20008000a00 */
[----:B0-----:R-:W-:-:S05]  /*0070*/  IMAD R5, R7, UR8, R6 ;  /* 0x0000000807057c24 */ /* 0x001fca000f8e0206 */
[----:B-1----:R-:W-:-:S13]  /*0080*/  ISETP.GE.AND P0, PT, R5, UR4, PT ;  /* 0x0000000405007c0c */ /* 0x002fda000bf06270 */
[----:B------:R-:W0:Y:S02]  /*0090*/  @!P0 LDC.64 R2, c[0x0][0x380] ;  /* 0x0000e000ff028b82 */ /* 0x000e240000000a00 */
[----:B0-----:R-:W-:-:S05]  /*00a0*/  @!P0 IMAD.WIDE R2, R5, 0x4, R2 ;  /* 0x0000000405028825 */ /* 0x001fca00078e0202 */
[----:B--2---:R-:W2:Y:S01]  /*00b0*/  @!P0 LDG.E R4, desc[UR6][R2.64] ;  /* 0x0000000602048981 */ /* 0x004ea2000c1e1900 */
[----:B------:R-:W0:Y:S01]  /*00c0*/  S2UR UR5, SR_CgaCtaId ;  /* 0x00000000000579c3 */ /* 0x000e220000008800 */
[----:B------:R-:W-:Y:S01]  /*00d0*/  IMAD.U32 R0, RZ, RZ, UR8 ;  /* 0x00000008ff007e24 */ /* 0x000fe2000f8e00ff */
[----:B------:R-:W-:Y:S01]  /*00e0*/  UMOV UR4, 0x400 ;  /* 0x0000040000047882 */ /* 0x000fe20000000000 */
[----:B------:R-:W-:-:S03]  /*00f0*/  ISETP.NE.AND P0, PT, R6, RZ, PT ;  /* 0x000000ff0600720c */ /* 0x000fc60003f05270 */
[----:B------:R-:W-:Y:S01]  /*0100*/  ISETP.GE.U32.AND P1, PT, R0, 0x2, PT ;  /* 0x000000020000780c */ /* 0x000fe20003f26070 */
[----:B0-----:R-:W-:-:S06]  /*0110*/  ULEA UR4, UR5, UR4, 0x18 ;  /* 0x0000000405047291 */ /* 0x001fcc000f8ec0ff */
[----:B------:R-:W-:-:S05]  /*0120*/  LEA R5, R6, UR4, 0x2 ;  /* 0x0000000406057c11 */ /* 0x000fca000f8e10ff */
[----:B--2---:R0:W-:Y:S01]  /*0130*/  STS [R5], R4 ;  /* 0x0000000405007388 */ /* 0x0041e20000000800 */
[----:B------:R-:W-:Y:S06]  /*0140*/  BAR.SYNC.DEFER_BLOCKING 0x0 ;  /* 0x0000000000007b1d */ /* 0x000fec0000010000 */
[----:B------:R-:W-:Y:S05]  /*0150*/  @!P1 BRA `(.L_x_1) ;  /* 0x00000000002c9947 */ /* 0x000fea0003800000 */
.L_x_2:
[----:B------:R-:W-:-:S04]  /*0160*/  SHF.R.U32.HI R8, RZ, 0x1, R0 ;  /* 0x00000001ff087819 */ /* 0x000fc80000011600 */
[----:B------:R-:W-:-:S13]  /*0170*/  ISETP.GE.U32.AND P1, PT, R6, R8, PT ;  /* 0x000000080600720c */ /* 0x000fda0003f26070 */
[----:B------:R-:W-:Y:S01]  /*0180*/  @!P1 LEA R2, R8, R5, 0x2 ;  /* 0x0000000508029211 */ /* 0x000fe200078e10ff */
[----:B------:R-:W-:Y:S05]  /*0190*/  @!P1 LDS R3, [R5] ;  /* 0x0000000005039984 */ /* 0x000fea0000000800 */
[----:B------:R-:W0:Y:S02]  /*01a0*/  @!P1 LDS R2, [R2] ;  /* 0x0000000002029984 */ /* 0x000e240000000800 */
[----:B0-----:R-:W-:-:S05]  /*01b0*/  @!P1 IMAD.IADD R4, R2, 0x1, R3 ;  /* 0x0000000102049824 */ /* 0x001fca00078e0203 */
[----:B------:R1:W-:Y:S01]  /*01c0*/  @!P1 STS [R5], R4 ;  /* 0x0000000405009388 */ /* 0x0003e20000000800 */
[----:B------:R-:W-:Y:S01]  /*01d0*/  BAR.SYNC.DEFER_BLOCKING 0x0 ;  /* 0x0000000000007b1d */ /* 0x000fe20000010000 */
[----:B------:R-:W-:Y:S02]  /*01e0*/  ISETP.GT.U32.AND P1, PT, R0, 0x3, PT ;  /* 0x000000030000780c */ /* 0x000fe40003f24070 */
[----:B------:R-:W-:-:S11]  /*01f0*/  MOV R0, R8 ;  /* 0x0000000800007202 */ /* 0x000fd60000000f00 */
[----:B-1----:R-:W-:Y:S05]  /*0200*/  @P1 BRA `(.L_x_2) ;  /* 0xfffffffc00d41947 */ /* 0x002fea000383ffff */
.L_x_1:
[----:B------:R-:W-:Y:S05]  /*0210*/  @P0 EXIT ;  /* 0x000000000000094d */ /* 0x000fea0003800000 */
[----:B------:R-:W1:Y:S01]  /*0220*/  S2UR UR5, SR_CgaCtaId ;  /* 0x00000000000579c3 */ /* 0x000e620000008800 */
[----:B------:R-:W-:-:S07]  /*0230*/  UMOV UR4, 0x400 ;  /* 0x0000040000047882 */ /* 0x000fce0000000000 */
[----:B------:R-:W2:Y:S01]  /*0240*/  LDC.64 R2, c[0x0][0x388] ;  /* 0x0000e200ff027b82 */ /* 0x000ea20000000a00 */
[----:B-1----:R-:W-:Y:S01]  /*0250*/  ULEA UR4, UR5, UR4, 0x18 ;  /* 0x0000000405047291 */ /* 0x002fe2000f8ec0ff */
[----:B--2---:R-:W-:-:S08]  /*0260*/  IMAD.WIDE.U32 R2, R7, 0x4, R2 ;  /* 0x0000000407027825 */ /* 0x004fd000078e0002 */
[----:B0-----:R-:W0:Y:S04]  /*0270*/  LDS R5, [UR4] ;  /* 0x00000004ff057984 */ /* 0x001e280008000800 */
[----:B0-----:R-:W-:Y:S01]  /*0280*/  STG.E desc[UR6][R2.64], R5 ;  /* 0x0000000502007986 */ /* 0x001fe2000c101906 */
[----:B------:R-:W-:Y:S05]  /*0290*/  EXIT ;  /* 0x000000000000794d */ /* 0x000fea0003800000 */
.L_x_3:
        /* <DEDUP_REMOVED lines=14> */
.L_x_5:


//--------------------- .nv.shared.reserved.0     --------------------------
	.section	.nv.shared.reserved.0,"aw",@nobits
	.weak		__nv_reservedSMEM_offset_0_alias
	.size		__nv_reservedSMEM_offset_0_alias, 0, 64
	.other		__nv_reservedSMEM_offset_0_alias,@"STO_CUDA_RESERVED_SHARED STV_DEFAULT"
__nv_reservedSMEM_offset_0_alias:
	.zero		0
	.zero		64


//--------------------- .nv.shared._Z9fixed_sumPiS_i --------------------------
	.section	.nv.shared._Z9fixed_sumPiS_i,"aw",@nobits
	.sectionflags	@""
	.align	4
.nv.shared._Z9fixed_sumPiS_i:
	.zero		2048


//--------------------- .nv.constant0._Z15fixed_transformPfS_i --------------------------
	.section	.nv.constant0._Z15fixed_transformPfS_i,"a",@progbits
	.sectionflags	@""
	.align	4
.nv.constant0._Z15fixed_transformPfS_i:
	.zero		916


//--------------------- .nv.constant0._Z9fixed_sumPiS_i --------------------------
	.section	.nv.constant0._Z9fixed_sumPiS_i,"a",@progbits
	.sectionflags	@""
	.align	4
.nv.constant0._Z9fixed_sumPiS_i:
	.zero		916


//--------------------- SYMBOLS --------------------------

	.type		.nv.reservedSmem.offset0,@object
	.size		.nv.reservedSmem.offset0,0x4
	.type		.nv.reservedSmem.cap,@object
	.size		.nv.reservedSmem.cap,0x4
